//
// Generated by NVIDIA NVVM Compiler
//
// Compiler Build ID: CL-36424714
// Cuda compilation tools, release 13.0, V13.0.88
// Based on NVVM 20.0.0
//

.version 9.0
.target sm_100
.address_size 64

	// .globl	_Z20sum_array_gpu_timingPiS_S_i

.visible .entry _Z20sum_array_gpu_timingPiS_S_i(
	.param .u64 .ptr .align 1 _Z20sum_array_gpu_timingPiS_S_i_param_0,
	.param .u64 .ptr .align 1 _Z20sum_array_gpu_timingPiS_S_i_param_1,
	.param .u64 .ptr .align 1 _Z20sum_array_gpu_timingPiS_S_i_param_2,
	.param .u32 _Z20sum_array_gpu_timingPiS_S_i_param_3
)
{
	.reg .pred 	%p<2>;
	.reg .b32 	%r<15>;
	.reg .b64 	%rd<11>;

	ld.param.u64 	%rd1, [_Z20sum_array_gpu_timingPiS_S_i_param_0];
	ld.param.u64 	%rd2, [_Z20sum_array_gpu_timingPiS_S_i_param_1];
	ld.param.u64 	%rd3, [_Z20sum_array_gpu_timingPiS_S_i_param_2];
	ld.param.u32 	%r2, [_Z20sum_array_gpu_timingPiS_S_i_param_3];
	mov.u32 	%r3, %tid.x;
	mov.u32 	%r4, %tid.y;
	mov.u32 	%r5, %ntid.x;
	mov.u32 	%r6, %ctaid.x;
	mov.u32 	%r7, %ntid.y;
	mov.u32 	%r8, %ctaid.y;
	mov.u32 	%r9, %nctaid.x;
	mad.lo.s32 	%r10, %r8, %r9, %r6;
	mad.lo.s32 	%r11, %r10, %r7, %r4;
	mad.lo.s32 	%r1, %r11, %r5, %r3;
	setp.ge.s32 	%p1, %r1, %r2;
	@%p1 bra 	$L__BB0_2;
	cvta.to.global.u64 	%rd4, %rd1;
	cvta.to.global.u64 	%rd5, %rd2;
	cvta.to.global.u64 	%rd6, %rd3;
	mul.wide.s32 	%rd7, %r1, 4;
	add.s64 	%rd8, %rd4, %rd7;
	ld.global.u32 	%r12, [%rd8];
	add.s64 	%rd9, %rd5, %rd7;
	ld.global.u32 	%r13, [%rd9];
	add.s32 	%r14, %r13, %r12;
	add.s64 	%rd10, %rd6, %rd7;
	st.global.u32 	[%rd10], %r14;
$L__BB0_2:
	ret;

}


// ===== COMPILED SASS (sm_100) =====

	.target	sm_100

	.elftype	@"ET_EXEC"


//--------------------- .note.nv.tkinfo           --------------------------
	.section	.note.nv.tkinfo,"",@"SHT_NOTE"
	.sectionflags	@"SHF_NOTE_NV_TKINFO"
	.tkinfo
        /*0018*/ 	.word	0x00000002
        /*0030*/ 	.string	""
        /*0030*/ 	.string	"ptxas"
        /*0030*/ 	.string	"Cuda compilation tools, release 13.0, V13.0.88"
        /*0030*/ 	.string	"Build cuda_13.0.r13.0/compiler.36424714_0"
        /*0030*/ 	.string	"-arch sm_100 -m 64 "



//--------------------- .note.nv.cuinfo           --------------------------
	.section	.note.nv.cuinfo,"",@"SHT_NOTE"
	.sectionflags	@"SHF_NOTE_NV_CUINFO"
        /*0018*/ 	.short	0x0002
        /*001a*/ 	.short	0x0064
        /*001c*/ 	.short	0x0082
	.zero		2


//--------------------- .nv.info                  --------------------------
	.section	.nv.info,"",@"SHT_CUDA_INFO"
	.align	4


	//----- nvinfo : EIATTR_REGCOUNT
	.align		4
        /*0000*/ 	.byte	0x04, 0x2f
        /*0002*/ 	.short	(.L_1 - .L_0)
	.align		4
.L_0:
        /*0004*/ 	.word	index@(_Z20sum_array_gpu_timingPiS_S_i)
        /*0008*/ 	.word	0x0000000c


	//----- nvinfo : EIATTR_FRAME_SIZE
	.align		4
.L_1:
        /*000c*/ 	.byte	0x04, 0x11
        /*000e*/ 	.short	(.L_3 - .L_2)
	.align		4
.L_2:
        /*0010*/ 	.word	index@(_Z20sum_array_gpu_timingPiS_S_i)
        /*0014*/ 	.word	0x00000000


	//----- nvinfo : EIATTR_MIN_STACK_SIZE
	.align		4
.L_3:
        /*0018*/ 	.byte	0x04, 0x12
        /*001a*/ 	.short	(.L_5 - .L_4)
	.align		4
.L_4:
        /*001c*/ 	.word	index@(_Z20sum_array_gpu_timingPiS_S_i)
        /*0020*/ 	.word	0x00000000
.L_5:


//--------------------- .nv.compat                --------------------------
	.section	.nv.compat,"",@"SHT_CUDA_COMPAT_INFO"
	.align	4
        /*0000*/ 	.byte	0x02, 0x09, 0x00, 0x00, 0x02, 0x02, 0x01, 0x00, 0x02, 0x05, 0x05, 0x00, 0x03, 0x07, 0x01, 0x01
        /*0010*/ 	.byte	0x02, 0x03, 0x00, 0x00, 0x02, 0x06, 0x01, 0x00, 0x04, 0x0b, 0x08, 0x00, 0x09, 0x00, 0x00, 0x00
        /*0020*/ 	.byte	0x00, 0x00, 0x00, 0x00


//--------------------- .nv.info._Z20sum_array_gpu_timingPiS_S_i --------------------------
	.section	.nv.info._Z20sum_array_gpu_timingPiS_S_i,"",@"SHT_CUDA_INFO"
	.sectionflags	@""
	.align	4


	//----- nvinfo : EIATTR_CUDA_API_VERSION
	.align		4
        /*0000*/ 	.byte	0x04, 0x37
        /*0002*/ 	.short	(.L_7 - .L_6)
.L_6:
        /*0004*/ 	.word	0x00000082


	//----- nvinfo : EIATTR_KPARAM_INFO
	.align		4
.L_7:
        /*0008*/ 	.byte	0x04, 0x17
        /*000a*/ 	.short	(.L_9 - .L_8)
.L_8:
        /*000c*/ 	.word	0x00000000
        /*0010*/ 	.short	0x0003
        /*0012*/ 	.short	0x0018
        /*0014*/ 	.byte	0x00, 0xf0, 0x11, 0x00


	//----- nvinfo : EIATTR_KPARAM_INFO
	.align		4
.L_9:
        /*0018*/ 	.byte	0x04, 0x17
        /*001a*/ 	.short	(.L_11 - .L_10)
.L_10:
        /*001c*/ 	.word	0x00000000
        /*0020*/ 	.short	0x0002
        /*0022*/ 	.short	0x0010
        /*0024*/ 	.byte	0x00, 0xf5, 0x21, 0x00


	//----- nvinfo : EIATTR_KPARAM_INFO
	.align		4
.L_11:
        /*0028*/ 	.byte	0x04, 0x17
        /*002a*/ 	.short	(.L_13 - .L_12)
.L_12:
        /*002c*/ 	.word	0x00000000
        /*0030*/ 	.short	0x0001
        /*0032*/ 	.short	0x0008
        /*0034*/ 	.byte	0x00, 0xf5, 0x21, 0x00


	//----- nvinfo : EIATTR_KPARAM_INFO
	.align		4
.L_13:
        /*0038*/ 	.byte	0x04, 0x17
        /*003a*/ 	.short	(.L_15 - .L_14)
.L_14:
        /*003c*/ 	.word	0x00000000
        /*0040*/ 	.short	0x0000
        /*0042*/ 	.short	0x0000
        /*0044*/ 	.byte	0x00, 0xf5, 0x21, 0x00


	//----- nvinfo : EIATTR_SPARSE_MMA_MASK
	.align		4
.L_15:
        /*0048*/ 	.byte	0x03, 0x50
        /*004a*/ 	.short	0x0000


	//----- nvinfo : EIATTR_MAXREG_COUNT
	.align		4
        /*004c*/ 	.byte	0x03, 0x1b
        /*004e*/ 	.short	0x00ff


	//----- nvinfo : EIATTR_MERCURY_ISA_VERSION
	.align		4
        /*0050*/ 	.byte	0x03, 0x5f
        /*0052*/ 	.short	0x0101


	//----- nvinfo : EIATTR_VRC_CTA_INIT_COUNT
	.align		4
        /*0054*/ 	.byte	0x02, 0x4a
	.zero		1
	.zero		1


	//----- nvinfo : EIATTR_EXIT_INSTR_OFFSETS
	.align		4
        /*0058*/ 	.byte	0x04, 0x1c
        /*005a*/ 	.short	(.L_17 - .L_16)


	//   ....[0]....
.L_16:
        /*005c*/ 	.word	0x000000d0


	//   ....[1]....
        /*0060*/ 	.word	0x00000190


	//----- nvinfo : EIATTR_CBANK_PARAM_SIZE
	.align		4
.L_17:
        /*0064*/ 	.byte	0x03, 0x19
        /*0066*/ 	.short	0x001c


	//----- nvinfo : EIATTR_PARAM_CBANK
	.align		4
        /*0068*/ 	.byte	0x04, 0x0a
        /*006a*/ 	.short	(.L_19 - .L_18)
	.align		4
.L_18:
        /*006c*/ 	.word	index@(.nv.constant0._Z20sum_array_gpu_timingPiS_S_i)
        /*0070*/ 	.short	0x0380
        /*0072*/ 	.short	0x001c


	//----- nvinfo : EIATTR_SW_WAR
	.align		4
.L_19:
        /*0074*/ 	.byte	0x04, 0x36
        /*0076*/ 	.short	(.L_21 - .L_20)
.L_20:
        /*0078*/ 	.word	0x00000008
.L_21:


//--------------------- .nv.callgraph             --------------------------
	.section	.nv.callgraph,"",@"SHT_CUDA_CALLGRAPH"
	.align	4
	.sectionentsize	8
	.align		4
        /*0000*/ 	.word	0x00000000
	.align		4
        /*0004*/ 	.word	0xffffffff
	.align		4
        /*0008*/ 	.word	0x00000000
	.align		4
        /*000c*/ 	.word	0xfffffffe
	.align		4
        /*0010*/ 	.word	0x00000000
	.align		4
        /*0014*/ 	.word	0xfffffffd
	.align		4
        /*0018*/ 	.word	0x00000000
	.align		4
        /*001c*/ 	.word	0xfffffffc


//--------------------- .text._Z20sum_array_gpu_timingPiS_S_i --------------------------
	.section	.text._Z20sum_array_gpu_timingPiS_S_i,"ax",@progbits
	.align	128
        .global         _Z20sum_array_gpu_timingPiS_S_i
        .type           _Z20sum_array_gpu_timingPiS_S_i,@function
        .size           _Z20sum_array_gpu_timingPiS_S_i,(.L_x_1 - _Z20sum_array_gpu_timingPiS_S_i)
        .other          _Z20sum_array_gpu_timingPiS_S_i,@"STO_CUDA_ENTRY STV_DEFAULT"
_Z20sum_array_gpu_timingPiS_S_i:
.text._Z20sum_array_gpu_timingPiS_S_i:
[----:B------:R-:W-:Y:S01]  /*0000*/  LDC R1, c[0x0][0x37c] ;  /* 0x0000df00ff017b82 */ /* 0x000fe20000000800 */
[----:B------:R-:W0:Y:S01]  /*0010*/  S2R R0, SR_CTAID.Y ;  /* 0x0000000000007919 */ /* 0x000e220000002600 */
[----:B------:R-:W1:Y:S06]  /*0020*/  LDCU UR4, c[0x0][0x360] ;  /* 0x00006c00ff0477ac */ /* 0x000e6c0008000800 */
[----:B------:R-:W0:Y:S01]  /*0030*/  S2UR UR5, SR_CTAID.X ;  /* 0x00000000000579c3 */ /* 0x000e220000002500 */
[----:B------:R-:W2:Y:S01]  /*0040*/  S2R R3, SR_TID.Y ;  /* 0x0000000000037919 */ /* 0x000ea20000002200 */
[----:B------:R-:W2:Y:S01]  /*0050*/  LDCU UR6, c[0x0][0x364] ;  /* 0x00006c80ff0677ac */ /* 0x000ea20008000800 */
[----:B------:R-:W1:Y:S01]  /*0060*/  S2R R9, SR_TID.X ;  /* 0x0000000000097919 */ /* 0x000e620000002100 */
[----:B------:R-:W3:Y:S04]  /*0070*/  LDCU UR7, c[0x0][0x398] ;  /* 0x00007300ff0777ac */ /* 0x000ee80008000800 */
[----:B------:R-:W0:Y:S02]  /*0080*/  LDC R5, c[0x0][0x370] ;  /* 0x0000dc00ff057b82 */ /* 0x000e240000000800 */
[----:B0-----:R-:W-:-:S04]  /*0090*/  IMAD R0, R0, R5, UR5 ;  /* 0x0000000500007e24 */ /* 0x001fc8000f8e0205 */
[----:B--2---:R-:W-:-:S04]  /*00a0*/  IMAD R0, R0, UR6, R3 ;  /* 0x0000000600007c24 */ /* 0x004fc8000f8e0203 */
[----:B-1----:R-:W-:-:S05]  /*00b0*/  IMAD R9, R0, UR4, R9 ;  /* 0x0000000400097c24 */ /* 0x002fca000f8e0209 */
[----:B---3--:R-:W-:-:S13]  /*00c0*/  ISETP.GE.AND P0, PT, R9, UR7, PT ;  /* 0x0000000709007c0c */ /* 0x008fda000bf06270 */
[----:B------:R-:W-:Y:S05]  /*00d0*/  @P0 EXIT ;  /* 0x000000000000094d */ /* 0x000fea0003800000 */
[----:B------:R-:W0:Y:S01]  /*00e0*/  LDC.64 R2, c[0x0][0x380] ;  /* 0x0000e000ff027b82 */ /* 0x000e220000000a00 */
[----:B------:R-:W1:Y:S07]  /*00f0*/  LDCU.64 UR4, c[0x0][0x358] ;  /* 0x00006b00ff0477ac */ /* 0x000e6e0008000a00 */
[----:B------:R-:W2:Y:S08]  /*0100*/  LDC.64 R4, c[0x0][0x388] ;  /* 0x0000e200ff047b82 */ /* 0x000eb00000000a00 */
[----:B------:R-:W3:Y:S01]  /*0110*/  LDC.64 R6, c[0x0][0x390] ;  /* 0x0000e400ff067b82 */ /* 0x000ee20000000a00 */
[----:B0-----:R-:W-:-:S06]  /*0120*/  IMAD.WIDE R2, R9, 0x4, R2 ;  /* 0x0000000409027825 */ /* 0x001fcc00078e0202 */
[----:B-1----:R-:W4:Y:S01]  /*0130*/  LDG.E R2, desc[UR4][R2.64] ;  /* 0x0000000402027981 */ /* 0x002f22000c1e1900 */
[----:B--2---:R-:W-:-:S06]  /*0140*/  IMAD.WIDE R4, R9, 0x4, R4 ;  /* 0x0000000409047825 */ /* 0x004fcc00078e0204 */
[----:B------:R-:W4:Y:S01]  /*0150*/  LDG.E R5, desc[UR4][R4.64] ;  /* 0x0000000404057981 */ /* 0x000f22000c1e1900 */
[----:B---3--:R-:W-:Y:S01]  /*0160*/  IMAD.WIDE R6, R9, 0x4, R6 ;  /* 0x0000000409067825 */ /* 0x008fe200078e0206 */
[----:B----4-:R-:W-:-:S05]  /*0170*/  IADD3 R9, PT, PT, R2, R5, RZ ;  /* 0x0000000502097210 */ /* 0x010fca0007ffe0ff */
[----:B------:R-:W-:Y:S01]  /*0180*/  STG.E desc[UR4][R6.64], R9 ;  /* 0x0000000906007986 */ /* 0x000fe2000c101904 */
[----:B------:R-:W-:Y:S05]  /*0190*/  EXIT ;  /* 0x000000000000794d */ /* 0x000fea0003800000 */
.L_x_0:
[----:B------:R-:W-:-:S00]  /*01a0*/  BRA `(.L_x_0) ;  /* 0xfffffffc00fc7947 */ /* 0x000fc0000383ffff */
[----:B------:R-:W-:-:S00]  /*01b0*/  NOP ;  /* 0x0000000000007918 */ /* 0x000fc00000000000 */
        /* <DEDUP_REMOVED lines=12> */
.L_x_1:


//--------------------- .nv.shared.reserved.0     --------------------------
	.section	.nv.shared.reserved.0,"aw",@nobits
	.weak		__nv_reservedSMEM_offset_0_alias
	.size		__nv_reservedSMEM_offset_0_alias, 0, 64
	.other		__nv_reservedSMEM_offset_0_alias,@"STO_CUDA_RESERVED_SHARED STV_DEFAULT"
__nv_reservedSMEM_offset_0_alias:
	.zero		0
	.zero		64


//--------------------- .nv.constant0._Z20sum_array_gpu_timingPiS_S_i --------------------------
	.section	.nv.constant0._Z20sum_array_gpu_timingPiS_S_i,"a",@progbits
	.sectionflags	@""
	.align	4
.nv.constant0._Z20sum_array_gpu_timingPiS_S_i:
	.zero		924


//--------------------- SYMBOLS --------------------------

	.type		.nv.reservedSmem.offset0,@object
	.size		.nv.reservedSmem.offset0,0x4
